//
// Generated by NVIDIA NVVM Compiler
//
// Compiler Build ID: CL-36424714
// Cuda compilation tools, release 13.0, V13.0.88
// Based on NVVM 20.0.0
//

.version 9.0
.target sm_100
.address_size 64

	// .globl	_Z11ConvolutionPfS_S_iiiiii

.visible .entry _Z11ConvolutionPfS_S_iiiiii(
	.param .u64 .ptr .align 1 _Z11ConvolutionPfS_S_iiiiii_param_0,
	.param .u64 .ptr .align 1 _Z11ConvolutionPfS_S_iiiiii_param_1,
	.param .u64 .ptr .align 1 _Z11ConvolutionPfS_S_iiiiii_param_2,
	.param .u32 _Z11ConvolutionPfS_S_iiiiii_param_3,
	.param .u32 _Z11ConvolutionPfS_S_iiiiii_param_4,
	.param .u32 _Z11ConvolutionPfS_S_iiiiii_param_5,
	.param .u32 _Z11ConvolutionPfS_S_iiiiii_param_6,
	.param .u32 _Z11ConvolutionPfS_S_iiiiii_param_7,
	.param .u32 _Z11ConvolutionPfS_S_iiiiii_param_8
)
{
	.reg .pred 	%p<14>;
	.reg .b32 	%r<23>;
	.reg .b32 	%f<73>;
	.reg .b64 	%rd<64>;

	ld.param.u64 	%rd26, [_Z11ConvolutionPfS_S_iiiiii_param_0];
	ld.param.u64 	%rd27, [_Z11ConvolutionPfS_S_iiiiii_param_1];
	ld.param.u64 	%rd25, [_Z11ConvolutionPfS_S_iiiiii_param_2];
	ld.param.u32 	%r7, [_Z11ConvolutionPfS_S_iiiiii_param_4];
	ld.param.u32 	%r8, [_Z11ConvolutionPfS_S_iiiiii_param_5];
	ld.param.u32 	%r9, [_Z11ConvolutionPfS_S_iiiiii_param_6];
	ld.param.u32 	%r11, [_Z11ConvolutionPfS_S_iiiiii_param_7];
	ld.param.u32 	%r12, [_Z11ConvolutionPfS_S_iiiiii_param_8];
	cvta.to.global.u64 	%rd1, %rd27;
	cvta.to.global.u64 	%rd2, %rd26;
	mov.u32 	%r13, %ctaid.x;
	mov.u32 	%r14, %ntid.x;
	mov.u32 	%r15, %tid.x;
	mad.lo.s32 	%r1, %r13, %r14, %r15;
	mov.u32 	%r16, %ctaid.y;
	mov.u32 	%r17, %ntid.y;
	mov.u32 	%r18, %tid.y;
	mad.lo.s32 	%r19, %r16, %r17, %r18;
	setp.ge.s32 	%p1, %r1, %r11;
	setp.ge.s32 	%p2, %r19, %r12;
	or.pred  	%p3, %p1, %p2;
	mov.f32 	%f71, 0f00000000;
	@%p3 bra 	$L__BB0_17;
	cvt.s64.s32 	%rd3, %r9;
	setp.eq.s32 	%p4, %r9, 0;
	@%p4 bra 	$L__BB0_16;
	setp.eq.s32 	%p5, %r8, 0;
	mul.lo.s32 	%r20, %r7, %r1;
	cvt.s64.s32 	%rd4, %r20;
	@%p5 bra 	$L__BB0_16;
	and.b32  	%r3, %r8, 7;
	and.b32  	%r4, %r8, 3;
	and.b32  	%r21, %r8, -8;
	cvt.s64.s32 	%rd5, %r21;
	add.s32 	%r5, %r3, -1;
	and.b32  	%r6, %r8, 1;
	cvt.u64.u32 	%rd29, %r19;
	add.s64 	%rd6, %rd4, %rd29;
	cvt.s64.s32 	%rd7, %r7;
	mov.f32 	%f71, 0f00000000;
	mov.b64 	%rd57, 0;
$L__BB0_4:
	setp.lt.u32 	%p6, %r8, 8;
	mad.lo.s64 	%rd9, %rd57, %rd7, %rd6;
	mul.lo.s64 	%rd10, %rd57, %rd3;
	mov.b64 	%rd62, 0;
	@%p6 bra 	$L__BB0_7;
	shl.b64 	%rd31, %rd9, 2;
	add.s64 	%rd32, %rd2, %rd31;
	add.s64 	%rd59, %rd32, 16;
	mul.lo.s64 	%rd33, %rd3, %rd57;
	shl.b64 	%rd34, %rd33, 2;
	add.s64 	%rd35, %rd1, %rd34;
	add.s64 	%rd58, %rd35, 16;
	mov.u64 	%rd60, %rd5;
$L__BB0_6:
	.pragma "nounroll";
	ld.global.f32 	%f19, [%rd59+-16];
	ld.global.f32 	%f20, [%rd58+-16];
	fma.rn.f32 	%f21, %f19, %f20, %f71;
	ld.global.f32 	%f22, [%rd59+-12];
	ld.global.f32 	%f23, [%rd58+-12];
	fma.rn.f32 	%f24, %f22, %f23, %f21;
	ld.global.f32 	%f25, [%rd59+-8];
	ld.global.f32 	%f26, [%rd58+-8];
	fma.rn.f32 	%f27, %f25, %f26, %f24;
	ld.global.f32 	%f28, [%rd59+-4];
	ld.global.f32 	%f29, [%rd58+-4];
	fma.rn.f32 	%f30, %f28, %f29, %f27;
	ld.global.f32 	%f31, [%rd59];
	ld.global.f32 	%f32, [%rd58];
	fma.rn.f32 	%f33, %f31, %f32, %f30;
	ld.global.f32 	%f34, [%rd59+4];
	ld.global.f32 	%f35, [%rd58+4];
	fma.rn.f32 	%f36, %f34, %f35, %f33;
	ld.global.f32 	%f37, [%rd59+8];
	ld.global.f32 	%f38, [%rd58+8];
	fma.rn.f32 	%f39, %f37, %f38, %f36;
	ld.global.f32 	%f40, [%rd59+12];
	ld.global.f32 	%f41, [%rd58+12];
	fma.rn.f32 	%f71, %f40, %f41, %f39;
	add.s64 	%rd60, %rd60, -8;
	add.s64 	%rd59, %rd59, 32;
	add.s64 	%rd58, %rd58, 32;
	setp.ne.s64 	%p7, %rd60, 0;
	mov.u64 	%rd62, %rd5;
	@%p7 bra 	$L__BB0_6;
$L__BB0_7:
	setp.eq.s32 	%p8, %r3, 0;
	@%p8 bra 	$L__BB0_15;
	setp.lt.u32 	%p9, %r5, 3;
	@%p9 bra 	$L__BB0_10;
	add.s64 	%rd36, %rd9, %rd62;
	shl.b64 	%rd37, %rd36, 2;
	add.s64 	%rd38, %rd2, %rd37;
	ld.global.f32 	%f43, [%rd38];
	add.s64 	%rd39, %rd62, %rd10;
	shl.b64 	%rd40, %rd39, 2;
	add.s64 	%rd41, %rd1, %rd40;
	ld.global.f32 	%f44, [%rd41];
	fma.rn.f32 	%f45, %f43, %f44, %f71;
	ld.global.f32 	%f46, [%rd38+4];
	ld.global.f32 	%f47, [%rd41+4];
	fma.rn.f32 	%f48, %f46, %f47, %f45;
	ld.global.f32 	%f49, [%rd38+8];
	ld.global.f32 	%f50, [%rd41+8];
	fma.rn.f32 	%f51, %f49, %f50, %f48;
	ld.global.f32 	%f52, [%rd38+12];
	ld.global.f32 	%f53, [%rd41+12];
	fma.rn.f32 	%f71, %f52, %f53, %f51;
	add.s64 	%rd62, %rd62, 4;
$L__BB0_10:
	setp.eq.s32 	%p10, %r4, 0;
	@%p10 bra 	$L__BB0_15;
	setp.eq.s32 	%p11, %r4, 1;
	@%p11 bra 	$L__BB0_13;
	add.s64 	%rd42, %rd9, %rd62;
	shl.b64 	%rd43, %rd42, 2;
	add.s64 	%rd44, %rd2, %rd43;
	ld.global.f32 	%f55, [%rd44];
	add.s64 	%rd45, %rd62, %rd10;
	shl.b64 	%rd46, %rd45, 2;
	add.s64 	%rd47, %rd1, %rd46;
	ld.global.f32 	%f56, [%rd47];
	fma.rn.f32 	%f57, %f55, %f56, %f71;
	ld.global.f32 	%f58, [%rd44+4];
	ld.global.f32 	%f59, [%rd47+4];
	fma.rn.f32 	%f71, %f58, %f59, %f57;
	add.s64 	%rd62, %rd62, 2;
$L__BB0_13:
	setp.eq.s32 	%p12, %r6, 0;
	@%p12 bra 	$L__BB0_15;
	add.s64 	%rd48, %rd9, %rd62;
	shl.b64 	%rd49, %rd48, 2;
	add.s64 	%rd50, %rd2, %rd49;
	ld.global.f32 	%f60, [%rd50];
	add.s64 	%rd51, %rd62, %rd10;
	shl.b64 	%rd52, %rd51, 2;
	add.s64 	%rd53, %rd1, %rd52;
	ld.global.f32 	%f61, [%rd53];
	fma.rn.f32 	%f71, %f60, %f61, %f71;
$L__BB0_15:
	add.s64 	%rd57, %rd57, 1;
	setp.ne.s64 	%p13, %rd57, %rd3;
	@%p13 bra 	$L__BB0_4;
$L__BB0_16:
	mad.lo.s32 	%r22, %r12, %r1, %r19;
	cvta.to.global.u64 	%rd54, %rd25;
	mul.wide.s32 	%rd55, %r22, 4;
	add.s64 	%rd56, %rd54, %rd55;
	st.global.f32 	[%rd56], %f71;
$L__BB0_17:
	ret;

}


// ===== COMPILED SASS (sm_100) =====

	.target	sm_100

	.elftype	@"ET_EXEC"


//--------------------- .note.nv.tkinfo           --------------------------
	.section	.note.nv.tkinfo,"",@"SHT_NOTE"
	.sectionflags	@"SHF_NOTE_NV_TKINFO"
	.tkinfo
        /*0018*/ 	.word	0x00000002
        /*0030*/ 	.string	""
        /*0030*/ 	.string	"ptxas"
        /*0030*/ 	.string	"Cuda compilation tools, release 13.0, V13.0.88"
        /*0030*/ 	.string	"Build cuda_13.0.r13.0/compiler.36424714_0"
        /*0030*/ 	.string	"-arch sm_100 -m 64 "



//--------------------- .note.nv.cuinfo           --------------------------
	.section	.note.nv.cuinfo,"",@"SHT_NOTE"
	.sectionflags	@"SHF_NOTE_NV_CUINFO"
        /*0018*/ 	.short	0x0002
        /*001a*/ 	.short	0x0064
        /*001c*/ 	.short	0x0082
	.zero		2


//--------------------- .nv.info                  --------------------------
	.section	.nv.info,"",@"SHT_CUDA_INFO"
	.align	4


	//----- nvinfo : EIATTR_REGCOUNT
	.align		4
        /*0000*/ 	.byte	0x04, 0x2f
        /*0002*/ 	.short	(.L_1 - .L_0)
	.align		4
.L_0:
        /*0004*/ 	.word	index@(_Z11ConvolutionPfS_S_iiiiii)
        /*0008*/ 	.word	0x00000020


	//----- nvinfo : EIATTR_FRAME_SIZE
	.align		4
.L_1:
        /*000c*/ 	.byte	0x04, 0x11
        /*000e*/ 	.short	(.L_3 - .L_2)
	.align		4
.L_2:
        /*0010*/ 	.word	index@(_Z11ConvolutionPfS_S_iiiiii)
        /*0014*/ 	.word	0x00000000


	//----- nvinfo : EIATTR_MIN_STACK_SIZE
	.align		4
.L_3:
        /*0018*/ 	.byte	0x04, 0x12
        /*001a*/ 	.short	(.L_5 - .L_4)
	.align		4
.L_4:
        /*001c*/ 	.word	index@(_Z11ConvolutionPfS_S_iiiiii)
        /*0020*/ 	.word	0x00000000
.L_5:


//--------------------- .nv.compat                --------------------------
	.section	.nv.compat,"",@"SHT_CUDA_COMPAT_INFO"
	.align	4
        /*0000*/ 	.byte	0x02, 0x09, 0x00, 0x00, 0x02, 0x02, 0x01, 0x00, 0x02, 0x05, 0x05, 0x00, 0x03, 0x07, 0x01, 0x01
        /*0010*/ 	.byte	0x02, 0x03, 0x00, 0x00, 0x02, 0x06, 0x01, 0x00, 0x04, 0x0b, 0x08, 0x00, 0x09, 0x00, 0x00, 0x00
        /*0020*/ 	.byte	0x00, 0x00, 0x00, 0x00


//--------------------- .nv.info._Z11ConvolutionPfS_S_iiiiii --------------------------
	.section	.nv.info._Z11ConvolutionPfS_S_iiiiii,"",@"SHT_CUDA_INFO"
	.sectionflags	@""
	.align	4


	//----- nvinfo : EIATTR_CUDA_API_VERSION
	.align		4
        /*0000*/ 	.byte	0x04, 0x37
        /*0002*/ 	.short	(.L_7 - .L_6)
.L_6:
        /*0004*/ 	.word	0x00000082


	//----- nvinfo : EIATTR_KPARAM_INFO
	.align		4
.L_7:
        /*0008*/ 	.byte	0x04, 0x17
        /*000a*/ 	.short	(.L_9 - .L_8)
.L_8:
        /*000c*/ 	.word	0x00000000
        /*0010*/ 	.short	0x0008
        /*0012*/ 	.short	0x002c
        /*0014*/ 	.byte	0x00, 0xf0, 0x11, 0x00


	//----- nvinfo : EIATTR_KPARAM_INFO
	.align		4
.L_9:
        /*0018*/ 	.byte	0x04, 0x17
        /*001a*/ 	.short	(.L_11 - .L_10)
.L_10:
        /*001c*/ 	.word	0x00000000
        /*0020*/ 	.short	0x0007
        /*0022*/ 	.short	0x0028
        /*0024*/ 	.byte	0x00, 0xf0, 0x11, 0x00


	//----- nvinfo : EIATTR_KPARAM_INFO
	.align		4
.L_11:
        /*0028*/ 	.byte	0x04, 0x17
        /*002a*/ 	.short	(.L_13 - .L_12)
.L_12:
        /*002c*/ 	.word	0x00000000
        /*0030*/ 	.short	0x0006
        /*0032*/ 	.short	0x0024
        /*0034*/ 	.byte	0x00, 0xf0, 0x11, 0x00


	//----- nvinfo : EIATTR_KPARAM_INFO
	.align		4
.L_13:
        /*0038*/ 	.byte	0x04, 0x17
        /*003a*/ 	.short	(.L_15 - .L_14)
.L_14:
        /*003c*/ 	.word	0x00000000
        /*0040*/ 	.short	0x0005
        /*0042*/ 	.short	0x0020
        /*0044*/ 	.byte	0x00, 0xf0, 0x11, 0x00


	//----- nvinfo : EIATTR_KPARAM_INFO
	.align		4
.L_15:
        /*0048*/ 	.byte	0x04, 0x17
        /*004a*/ 	.short	(.L_17 - .L_16)
.L_16:
        /*004c*/ 	.word	0x00000000
        /*0050*/ 	.short	0x0004
        /*0052*/ 	.short	0x001c
        /*0054*/ 	.byte	0x00, 0xf0, 0x11, 0x00


	//----- nvinfo : EIATTR_KPARAM_INFO
	.align		4
.L_17:
        /*0058*/ 	.byte	0x04, 0x17
        /*005a*/ 	.short	(.L_19 - .L_18)
.L_18:
        /*005c*/ 	.word	0x00000000
        /*0060*/ 	.short	0x0003
        /*0062*/ 	.short	0x0018
        /*0064*/ 	.byte	0x00, 0xf0, 0x11, 0x00


	//----- nvinfo : EIATTR_KPARAM_INFO
	.align		4
.L_19:
        /*0068*/ 	.byte	0x04, 0x17
        /*006a*/ 	.short	(.L_21 - .L_20)
.L_20:
        /*006c*/ 	.word	0x00000000
        /*0070*/ 	.short	0x0002
        /*0072*/ 	.short	0x0010
        /*0074*/ 	.byte	0x00, 0xf5, 0x21, 0x00


	//----- nvinfo : EIATTR_KPARAM_INFO
	.align		4
.L_21:
        /*0078*/ 	.byte	0x04, 0x17
        /*007a*/ 	.short	(.L_23 - .L_22)
.L_22:
        /*007c*/ 	.word	0x00000000
        /*0080*/ 	.short	0x0001
        /*0082*/ 	.short	0x0008
        /*0084*/ 	.byte	0x00, 0xf5, 0x21, 0x00


	//----- nvinfo : EIATTR_KPARAM_INFO
	.align		4
.L_23:
        /*0088*/ 	.byte	0x04, 0x17
        /*008a*/ 	.short	(.L_25 - .L_24)
.L_24:
        /*008c*/ 	.word	0x00000000
        /*0090*/ 	.short	0x0000
        /*0092*/ 	.short	0x0000
        /*0094*/ 	.byte	0x00, 0xf5, 0x21, 0x00


	//----- nvinfo : EIATTR_SPARSE_MMA_MASK
	.align		4
.L_25:
        /*0098*/ 	.byte	0x03, 0x50
        /*009a*/ 	.short	0x0000


	//----- nvinfo : EIATTR_MAXREG_COUNT
	.align		4
        /*009c*/ 	.byte	0x03, 0x1b
        /*009e*/ 	.short	0x00ff


	//----- nvinfo : EIATTR_MERCURY_ISA_VERSION
	.align		4
        /*00a0*/ 	.byte	0x03, 0x5f
        /*00a2*/ 	.short	0x0101


	//----- nvinfo : EIATTR_VRC_CTA_INIT_COUNT
	.align		4
        /*00a4*/ 	.byte	0x02, 0x4a
	.zero		1
	.zero		1


	//----- nvinfo : EIATTR_EXIT_INSTR_OFFSETS
	.align		4
        /*00a8*/ 	.byte	0x04, 0x1c
        /*00aa*/ 	.short	(.L_27 - .L_26)


	//   ....[0]....
.L_26:
        /*00ac*/ 	.word	0x000000c0


	//   ....[1]....
        /*00b0*/ 	.word	0x00000ae0


	//----- nvinfo : EIATTR_CBANK_PARAM_SIZE
	.align		4
.L_27:
        /*00b4*/ 	.byte	0x03, 0x19
        /*00b6*/ 	.short	0x0030


	//----- nvinfo : EIATTR_PARAM_CBANK
	.align		4
        /*00b8*/ 	.byte	0x04, 0x0a
        /*00ba*/ 	.short	(.L_29 - .L_28)
	.align		4
.L_28:
        /*00bc*/ 	.word	index@(.nv.constant0._Z11ConvolutionPfS_S_iiiiii)
        /*00c0*/ 	.short	0x0380
        /*00c2*/ 	.short	0x0030


	//----- nvinfo : EIATTR_SW_WAR
	.align		4
.L_29:
        /*00c4*/ 	.byte	0x04, 0x36
        /*00c6*/ 	.short	(.L_31 - .L_30)
.L_30:
        /*00c8*/ 	.word	0x00000008
.L_31:


//--------------------- .nv.callgraph             --------------------------
	.section	.nv.callgraph,"",@"SHT_CUDA_CALLGRAPH"
	.align	4
	.sectionentsize	8
	.align		4
        /*0000*/ 	.word	0x00000000
	.align		4
        /*0004*/ 	.word	0xffffffff
	.align		4
        /*0008*/ 	.word	0x00000000
	.align		4
        /*000c*/ 	.word	0xfffffffe
	.align		4
        /*0010*/ 	.word	0x00000000
	.align		4
        /*0014*/ 	.word	0xfffffffd
	.align		4
        /*0018*/ 	.word	0x00000000
	.align		4
        /*001c*/ 	.word	0xfffffffc


//--------------------- .text._Z11ConvolutionPfS_S_iiiiii --------------------------
	.section	.text._Z11ConvolutionPfS_S_iiiiii,"ax",@progbits
	.align	128
        .global         _Z11ConvolutionPfS_S_iiiiii
        .type           _Z11ConvolutionPfS_S_iiiiii,@function
        .size           _Z11ConvolutionPfS_S_iiiiii,(.L_x_7 - _Z11ConvolutionPfS_S_iiiiii)
        .other          _Z11ConvolutionPfS_S_iiiiii,@"STO_CUDA_ENTRY STV_DEFAULT"
_Z11ConvolutionPfS_S_iiiiii:
.text._Z11ConvolutionPfS_S_iiiiii:
[----:B------:R-:W-:Y:S01]  /*0000*/  LDC R1, c[0x0][0x37c] ;  /* 0x0000df00ff017b82 */ /* 0x000fe20000000800 */
[----:B------:R-:W0:Y:S07]  /*0010*/  S2R R5, SR_TID.Y ;  /* 0x0000000000057919 */ /* 0x000e2e0000002200 */
[----:B------:R-:W1:Y:S01]  /*0020*/  LDC R3, c[0x0][0x360] ;  /* 0x0000d800ff037b82 */ /* 0x000e620000000800 */
[----:B------:R-:W2:Y:S01]  /*0030*/  LDCU.64 UR6, c[0x0][0x3a8] ;  /* 0x00007500ff0677ac */ /* 0x000ea20008000a00 */
[----:B------:R-:W1:Y:S06]  /*0040*/  S2R R2, SR_TID.X ;  /* 0x0000000000027919 */ /* 0x000e6c0000002100 */
[----:B------:R-:W0:Y:S08]  /*0050*/  S2UR UR5, SR_CTAID.Y ;  /* 0x00000000000579c3 */ /* 0x000e300000002600 */
[----:B------:R-:W0:Y:S08]  /*0060*/  LDC R0, c[0x0][0x364] ;  /* 0x0000d900ff007b82 */ /* 0x000e300000000800 */
[----:B------:R-:W1:Y:S01]  /*0070*/  S2UR UR4, SR_CTAID.X ;  /* 0x00000000000479c3 */ /* 0x000e620000002500 */
[----:B0-----:R-:W-:-:S05]  /*0080*/  IMAD R0, R0, UR5, R5 ;  /* 0x0000000500007c24 */ /* 0x001fca000f8e0205 */
[----:B--2---:R-:W-:Y:S01]  /*0090*/  ISETP.GE.AND P0, PT, R0, UR7, PT ;  /* 0x0000000700007c0c */ /* 0x004fe2000bf06270 */
[----:B-1----:R-:W-:-:S05]  /*00a0*/  IMAD R3, R3, UR4, R2 ;  /* 0x0000000403037c24 */ /* 0x002fca000f8e0202 */
[----:B------:R-:W-:-:S13]  /*00b0*/  ISETP.GE.OR P0, PT, R3, UR6, P0 ;  /* 0x0000000603007c0c */ /* 0x000fda0008706670 */
[----:B------:R-:W-:Y:S05]  /*00c0*/  @P0 EXIT ;  /* 0x000000000000094d */ /* 0x000fea0003800000 */
[----:B------:R-:W0:Y:S01]  /*00d0*/  LDCU UR5, c[0x0][0x3a4] ;  /* 0x00007480ff0577ac */ /* 0x000e220008000800 */
[----:B------:R-:W-:Y:S01]  /*00e0*/  IMAD.MOV.U32 R2, RZ, RZ, RZ ;  /* 0x000000ffff027224 */ /* 0x000fe200078e00ff */
[----:B------:R-:W1:Y:S01]  /*00f0*/  LDCU.64 UR6, c[0x0][0x358] ;  /* 0x00006b00ff0677ac */ /* 0x000e620008000a00 */
[----:B0-----:R-:W-:-:S09]  /*0100*/  UISETP.NE.AND UP0, UPT, UR5, URZ, UPT ;  /* 0x000000ff0500728c */ /* 0x001fd2000bf05270 */
[----:B-1----:R-:W-:Y:S05]  /*0110*/  BRA.U !UP0, `(.L_x_0) ;  /* 0x00000009085c7547 */ /* 0x002fea000b800000 */
[----:B------:R-:W0:Y:S02]  /*0120*/  LDC R6, c[0x0][0x3a0] ;  /* 0x0000e800ff067b82 */ /* 0x000e240000000800 */
[----:B0-----:R-:W-:-:S13]  /*0130*/  ISETP.NE.AND P0, PT, R6, RZ, PT ;  /* 0x000000ff0600720c */ /* 0x001fda0003f05270 */
[----:B------:R-:W-:Y:S05]  /*0140*/  @!P0 BRA `(.L_x_0) ;  /* 0x0000000800508947 */ /* 0x000fea0003800000 */
[----:B------:R-:W0:Y:S01]  /*0150*/  LDCU UR4, c[0x0][0x39c] ;  /* 0x00007380ff0477ac */ /* 0x000e220008000800 */
[C---:B------:R-:W-:Y:S01]  /*0160*/  LOP3.LUT R4, R6.reuse, 0x7, RZ, 0xc0, !PT ;  /* 0x0000000706047812 */ /* 0x040fe200078ec0ff */
[----:B------:R-:W-:Y:S01]  /*0170*/  IMAD.MOV.U32 R8, RZ, RZ, RZ ;  /* 0x000000ffff087224 */ /* 0x000fe200078e00ff */
[C---:B------:R-:W-:Y:S01]  /*0180*/  LOP3.LUT R5, R6.reuse, 0x3, RZ, 0xc0, !PT ;  /* 0x0000000306057812 */ /* 0x040fe200078ec0ff */
[----:B------:R-:W-:Y:S01]  /*0190*/  IMAD.MOV.U32 R10, RZ, RZ, RZ ;  /* 0x000000ffff0a7224 */ /* 0x000fe200078e00ff */
[----:B------:R-:W-:Y:S01]  /*01a0*/  LOP3.LUT R6, R6, 0xfffffff8, RZ, 0xc0, !PT ;  /* 0xfffffff806067812 */ /* 0x000fe200078ec0ff */
[----:B------:R-:W-:Y:S01]  /*01b0*/  VIADD R2, R4, 0xffffffff ;  /* 0xffffffff04027836 */ /* 0x000fe20000000000 */
[----:B------:R-:W-:-:S04]  /*01c0*/  USHF.R.S32.HI UR5, URZ, 0x1f, UR5 ;  /* 0x0000001fff057899 */ /* 0x000fc80008011405 */
[----:B------:R-:W-:Y:S01]  /*01d0*/  ISETP.GE.U32.AND P1, PT, R2, 0x3, PT ;  /* 0x000000030200780c */ /* 0x000fe20003f26070 */
[----:B------:R-:W-:Y:S02]  /*01e0*/  IMAD.MOV.U32 R2, RZ, RZ, RZ ;  /* 0x000000ffff027224 */ /* 0x000fe400078e00ff */
[----:B0-----:R-:W-:Y:S01]  /*01f0*/  IMAD R7, R3, UR4, RZ ;  /* 0x0000000403077c24 */ /* 0x001fe2000f8e02ff */
[----:B------:R-:W-:-:S04]  /*0200*/  USHF.R.S32.HI UR4, URZ, 0x1f, UR4 ;  /* 0x0000001fff047899 */ /* 0x000fc80008011404 */
[----:B------:R-:W-:-:S04]  /*0210*/  IADD3 R22, P0, PT, R0, R7, RZ ;  /* 0x0000000700167210 */ /* 0x000fc80007f1e0ff */
[----:B------:R-:W-:-:S09]  /*0220*/  LEA.HI.X.SX32 R23, R7, RZ, 0x1, P0 ;  /* 0x000000ff07177211 */ /* 0x000fd200000f0eff */
.L_x_5:
[----:B------:R-:W0:Y:S01]  /*0230*/  LDC.64 R14, c[0x0][0x3a0] ;  /* 0x0000e800ff0e7b82 */ /* 0x000e220000000a00 */
[----:B------:R-:W1:Y:S01]  /*0240*/  LDCU UR8, c[0x0][0x39c] ;  /* 0x00007380ff0877ac */ /* 0x000e620008000800 */
[----:B------:R-:W-:Y:S02]  /*0250*/  IMAD.MOV.U32 R11, RZ, RZ, RZ ;  /* 0x000000ffff0b7224 */ /* 0x000fe400078e00ff */
[----:B-1----:R-:W-:Y:S02]  /*0260*/  IMAD R7, R10, UR8, RZ ;  /* 0x000000080a077c24 */ /* 0x002fe4000f8e02ff */
[----:B------:R-:W-:Y:S01]  /*0270*/  IMAD.WIDE.U32 R16, R8, UR8, R22 ;  /* 0x0000000808107c25 */ /* 0x000fe2000f8e0016 */
[----:B0-----:R-:W-:-:S03]  /*0280*/  ISETP.GE.U32.AND P0, PT, R14, 0x8, PT ;  /* 0x000000080e00780c */ /* 0x001fc60003f06070 */
[-C--:B------:R-:W-:Y:S02]  /*0290*/  IMAD R9, R10, R15.reuse, RZ ;  /* 0x0000000f0a097224 */ /* 0x080fe400078e02ff */
[C---:B------:R-:W-:Y:S02]  /*02a0*/  IMAD R7, R8.reuse, UR4, R7 ;  /* 0x0000000408077c24 */ /* 0x040fe4000f8e0207 */
[----:B------:R-:W-:-:S04]  /*02b0*/  IMAD.WIDE.U32 R24, R8, R15, RZ ;  /* 0x0000000f08187225 */ /* 0x000fc800078e00ff */
[----:B------:R-:W-:Y:S02]  /*02c0*/  IMAD R13, R8, UR5, R9 ;  /* 0x00000005080d7c24 */ /* 0x000fe4000f8e0209 */
[----:B------:R-:W-:Y:S02]  /*02d0*/  HFMA2 R9, -RZ, RZ, 0, 0 ;  /* 0x00000000ff097431 */ /* 0x000fe400000001ff */
[----:B------:R-:W-:Y:S02]  /*02e0*/  IMAD.IADD R12, R17, 0x1, R7 ;  /* 0x00000001110c7824 */ /* 0x000fe400078e0207 */
[----:B------:R-:W-:Y:S01]  /*02f0*/  IMAD.IADD R7, R25, 0x1, R13 ;  /* 0x0000000119077824 */ /* 0x000fe200078e020d */
[----:B------:R-:W-:Y:S06]  /*0300*/  @!P0 BRA `(.L_x_1) ;  /* 0x0000000000d08947 */ /* 0x000fec0003800000 */
[----:B------:R-:W0:Y:S01]  /*0310*/  LDC.64 R18, c[0x0][0x380] ;  /* 0x0000e000ff127b82 */ /* 0x000e220000000a00 */
[----:B------:R-:W-:Y:S01]  /*0320*/  IMAD R9, R8, UR5, RZ ;  /* 0x0000000508097c24 */ /* 0x000fe2000f8e02ff */
[----:B------:R-:W-:-:S03]  /*0330*/  SHF.R.S32.HI R11, RZ, 0x1f, R6 ;  /* 0x0000001fff0b7819 */ /* 0x000fc60000011406 */
[----:B------:R-:W-:Y:S02]  /*0340*/  IMAD R9, R10, R15, R9 ;  /* 0x0000000f0a097224 */ /* 0x000fe400078e0209 */
[----:B------:R-:W-:Y:S01]  /*0350*/  IMAD.MOV.U32 R13, RZ, RZ, R11 ;  /* 0x000000ffff0d7224 */ /* 0x000fe200078e000b */
[----:B------:R-:W1:Y:S01]  /*0360*/  LDC.64 R20, c[0x0][0x388] ;  /* 0x0000e200ff147b82 */ /* 0x000e620000000a00 */
[----:B------:R-:W-:Y:S01]  /*0370*/  IMAD.IADD R9, R9, 0x1, R25 ;  /* 0x0000000109097824 */ /* 0x000fe200078e0219 */
[----:B0-----:R-:W-:-:S04]  /*0380*/  LEA R26, P0, R16, R18, 0x2 ;  /* 0x00000012101a7211 */ /* 0x001fc800078010ff */
[----:B------:R-:W-:Y:S02]  /*0390*/  LEA.HI.X R19, R16, R19, R12, 0x2, P0 ;  /* 0x0000001310137211 */ /* 0x000fe400000f140c */
[----:B------:R-:W-:Y:S02]  /*03a0*/  IADD3 R26, P0, PT, R26, 0x10, RZ ;  /* 0x000000101a1a7810 */ /* 0x000fe40007f1e0ff */
[----:B-1----:R-:W-:-:S03]  /*03b0*/  LEA R20, P2, R24, R20, 0x2 ;  /* 0x0000001418147211 */ /* 0x002fc600078410ff */
[----:B------:R-:W-:Y:S01]  /*03c0*/  IMAD.X R27, RZ, RZ, R19, P0 ;  /* 0x000000ffff1b7224 */ /* 0x000fe200000e0613 */
[----:B------:R-:W-:Y:S02]  /*03d0*/  IADD3 R18, P3, PT, R20, 0x10, RZ ;  /* 0x0000001014127810 */ /* 0x000fe40007f7e0ff */
[----:B------:R-:W-:Y:S02]  /*03e0*/  LEA.HI.X R21, R24, R21, R9, 0x2, P2 ;  /* 0x0000001518157211 */ /* 0x000fe400010f1409 */
[----:B------:R-:W-:-:S03]  /*03f0*/  MOV R9, R6 ;  /* 0x0000000600097202 */ /* 0x000fc60000000f00 */
[----:B------:R-:W-:-:S07]  /*0400*/  IMAD.X R19, RZ, RZ, R21, P3 ;  /* 0x000000ffff137224 */ /* 0x000fce00018e0615 */
.L_x_2:
[----:B------:R-:W-:Y:S01]  /*0410*/  IMAD.MOV.U32 R20, RZ, RZ, R26 ;  /* 0x000000ffff147224 */ /* 0x000fe200078e001a */
[----:B------:R-:W-:Y:S01]  /*0420*/  MOV R21, R27 ;  /* 0x0000001b00157202 */ /* 0x000fe20000000f00 */
[----:B------:R-:W2:Y:S04]  /*0430*/  LDG.E R26, desc[UR6][R18.64+-0x10] ;  /* 0xfffff006121a7981 */ /* 0x000ea8000c1e1900 */
[----:B------:R-:W2:Y:S02]  /*0440*/  LDG.E R27, desc[UR6][R20.64+-0x10] ;  /* 0xfffff006141b7981 */ /* 0x000ea4000c1e1900 */
[----:B--2---:R-:W-:Y:S02]  /*0450*/  FFMA R26, R27, R26, R2 ;  /* 0x0000001a1b1a7223 */ /* 0x004fe40000000002 */
[----:B------:R-:W2:Y:S04]  /*0460*/  LDG.E R27, desc[UR6][R20.64+-0xc] ;  /* 0xfffff406141b7981 */ /* 0x000ea8000c1e1900 */
[----:B------:R-:W2:Y:S02]  /*0470*/  LDG.E R2, desc[UR6][R18.64+-0xc] ;  /* 0xfffff40612027981 */ /* 0x000ea4000c1e1900 */
[----:B--2---:R-:W-:-:S02]  /*0480*/  FFMA R2, R27, R2, R26 ;  /* 0x000000021b027223 */ /* 0x004fc4000000001a */
        /* <DEDUP_REMOVED lines=13> */
[----:B------:R-:W2:Y:S01]  /*0560*/  LDG.E R26, desc[UR6][R18.64+0x8] ;  /* 0x00000806121a7981 */ /* 0x000ea2000c1e1900 */
[----:B------:R-:W-:-:S04]  /*0570*/  IADD3 R9, P0, PT, R9, -0x8, RZ ;  /* 0xfffffff809097810 */ /* 0x000fc80007f1e0ff */
[----:B------:R-:W-:Y:S01]  /*0580*/  IADD3.X R13, PT, PT, R13, -0x1, RZ, P0, !PT ;  /* 0xffffffff0d0d7810 */ /* 0x000fe200007fe4ff */
[----:B--2---:R-:W-:Y:S02]  /*0590*/  FFMA R2, R27, R26, R2 ;  /* 0x0000001a1b027223 */ /* 0x004fe40000000002 */
[----:B------:R-:W2:Y:S04]  /*05a0*/  LDG.E R27, desc[UR6][R20.64+0xc] ;  /* 0x00000c06141b7981 */ /* 0x000ea8000c1e1900 */
[----:B------:R-:W2:Y:S01]  /*05b0*/  LDG.E R26, desc[UR6][R18.64+0xc] ;  /* 0x00000c06121a7981 */ /* 0x000ea2000c1e1900 */
[----:B------:R-:W-:-:S04]  /*05c0*/  ISETP.NE.U32.AND P0, PT, R9, RZ, PT ;  /* 0x000000ff0900720c */ /* 0x000fc80003f05070 */
[----:B------:R-:W-:Y:S01]  /*05d0*/  ISETP.NE.AND.EX P0, PT, R13, RZ, PT, P0 ;  /* 0x000000ff0d00720c */ /* 0x000fe20003f05300 */
[----:B--2---:R-:W-:Y:S01]  /*05e0*/  FFMA R2, R27, R26, R2 ;  /* 0x0000001a1b027223 */ /* 0x004fe20000000002 */
[----:B------:R-:W-:-:S05]  /*05f0*/  IADD3 R26, P2, PT, R20, 0x20, RZ ;  /* 0x00000020141a7810 */ /* 0x000fca0007f5e0ff */
[----:B------:R-:W-:Y:S01]  /*0600*/  IMAD.X R27, RZ, RZ, R21, P2 ;  /* 0x000000ffff1b7224 */ /* 0x000fe200010e0615 */
[----:B------:R-:W-:-:S05]  /*0610*/  IADD3 R18, P2, PT, R18, 0x20, RZ ;  /* 0x0000002012127810 */ /* 0x000fca0007f5e0ff */
[----:B------:R-:W-:Y:S01]  /*0620*/  IMAD.X R19, RZ, RZ, R19, P2 ;  /* 0x000000ffff137224 */ /* 0x000fe200010e0613 */
[----:B------:R-:W-:Y:S07]  /*0630*/  @P0 BRA `(.L_x_2) ;  /* 0xfffffffc00740947 */ /* 0x000fee000383ffff */
[----:B------:R-:W-:-:S07]  /*0640*/  IMAD.MOV.U32 R9, RZ, RZ, R6 ;  /* 0x000000ffff097224 */ /* 0x000fce00078e0006 */
.L_x_1:
[----:B------:R-:W-:-:S13]  /*0650*/  ISETP.NE.AND P0, PT, R4, RZ, PT ;  /* 0x000000ff0400720c */ /* 0x000fda0003f05270 */
[----:B------:R-:W-:Y:S05]  /*0660*/  @!P0 BRA `(.L_x_3) ;  /* 0x0000000000f48947 */ /* 0x000fea0003800000 */
[----:B------:R-:W-:Y:S01]  /*0670*/  ISETP.NE.AND P0, PT, R5, RZ, PT ;  /* 0x000000ff0500720c */ /* 0x000fe20003f05270 */
[----:B------:R-:W-:-:S12]  /*0680*/  @!P1 BRA `(.L_x_4) ;  /* 0x0000000000609947 */ /* 0x000fd80003800000 */
[----:B------:R-:W0:Y:S01]  /*0690*/  LDC.64 R18, c[0x0][0x380] ;  /* 0x0000e000ff127b82 */ /* 0x000e220000000a00 */
[C---:B------:R-:W-:Y:S02]  /*06a0*/  IADD3 R13, P2, PT, R9.reuse, R16, RZ ;  /* 0x00000010090d7210 */ /* 0x040fe40007f5e0ff */
[----:B------:R-:W-:-:S03]  /*06b0*/  IADD3 R24, P4, PT, R9, R24, RZ ;  /* 0x0000001809187210 */ /* 0x000fc60007f9e0ff */
[----:B------:R-:W-:Y:S02]  /*06c0*/  IMAD.X R26, R11, 0x1, R12, P2 ;  /* 0x000000010b1a7824 */ /* 0x000fe400010e060c */
[----:B------:R-:W1:Y:S01]  /*06d0*/  LDC.64 R20, c[0x0][0x388] ;  /* 0x0000e200ff147b82 */ /* 0x000e620000000a00 */
[----:B0-----:R-:W-:-:S04]  /*06e0*/  LEA R18, P3, R13, R18, 0x2 ;  /* 0x000000120d127211 */ /* 0x001fc800078610ff */
[----:B------:R-:W-:Y:S02]  /*06f0*/  LEA.HI.X R19, R13, R19, R26, 0x2, P3 ;  /* 0x000000130d137211 */ /* 0x000fe400018f141a */
[----:B------:R-:W-:Y:S02]  /*0700*/  IADD3.X R13, PT, PT, R11, R7, RZ, P4, !PT ;  /* 0x000000070b0d7210 */ /* 0x000fe400027fe4ff */
[C---:B-1----:R-:W-:Y:S01]  /*0710*/  LEA R20, P2, R24.reuse, R20, 0x2 ;  /* 0x0000001418147211 */ /* 0x042fe200078410ff */
[----:B------:R-:W2:Y:S03]  /*0720*/  LDG.E R25, desc[UR6][R18.64+0x8] ;  /* 0x0000080612197981 */ /* 0x000ea6000c1e1900 */
[----:B------:R-:W-:Y:S01]  /*0730*/  LEA.HI.X R21, R24, R21, R13, 0x2, P2 ;  /* 0x0000001518157211 */ /* 0x000fe200010f140d */
[----:B------:R-:W3:Y:S04]  /*0740*/  LDG.E R27, desc[UR6][R18.64+0xc] ;  /* 0x00000c06121b7981 */ /* 0x000ee8000c1e1900 */
[----:B------:R-:W4:Y:S04]  /*0750*/  LDG.E R13, desc[UR6][R18.64] ;  /* 0x00000006120d7981 */ /* 0x000f28000c1e1900 */
[----:B------:R-:W4:Y:S04]  /*0760*/  LDG.E R24, desc[UR6][R20.64] ;  /* 0x0000000614187981 */ /* 0x000f28000c1e1900 */
[----:B------:R-:W2:Y:S04]  /*0770*/  LDG.E R26, desc[UR6][R20.64+0x8] ;  /* 0x00000806141a7981 */ /* 0x000ea8000c1e1900 */
[----:B------:R-:W3:Y:S01]  /*0780*/  LDG.E R28, desc[UR6][R20.64+0xc] ;  /* 0x00000c06141c7981 */ /* 0x000ee2000c1e1900 */
[----:B----4-:R-:W-:-:S03]  /*0790*/  FFMA R13, R13, R24, R2 ;  /* 0x000000180d0d7223 */ /* 0x010fc60000000002 */
[----:B------:R-:W4:Y:S04]  /*07a0*/  LDG.E R2, desc[UR6][R18.64+0x4] ;  /* 0x0000040612027981 */ /* 0x000f28000c1e1900 */
[----:B------:R-:W4:Y:S01]  /*07b0*/  LDG.E R24, desc[UR6][R20.64+0x4] ;  /* 0x0000040614187981 */ /* 0x000f22000c1e1900 */
[----:B------:R-:W-:-:S05]  /*07c0*/  IADD3 R9, P2, PT, R9, 0x4, RZ ;  /* 0x0000000409097810 */ /* 0x000fca0007f5e0ff */
[----:B------:R-:W-:Y:S02]  /*07d0*/  IMAD.X R11, RZ, RZ, R11, P2 ;  /* 0x000000ffff0b7224 */ /* 0x000fe400010e060b */
[----:B----4-:R-:W-:-:S04]  /*07e0*/  FFMA R2, R2, R24, R13 ;  /* 0x0000001802027223 */ /* 0x010fc8000000000d */
[----:B--2---:R-:W-:-:S04]  /*07f0*/  FFMA R2, R25, R26, R2 ;  /* 0x0000001a19027223 */ /* 0x004fc80000000002 */
[----:B---3--:R-:W-:-:S07]  /*0800*/  FFMA R2, R27, R28, R2 ;  /* 0x0000001c1b027223 */ /* 0x008fce0000000002 */
.L_x_4:
[----:B------:R-:W-:Y:S05]  /*0810*/  @!P0 BRA `(.L_x_3) ;  /* 0x0000000000888947 */ /* 0x000fea0003800000 */
[----:B------:R-:W0:Y:S01]  /*0820*/  LDC.64 R18, c[0x0][0x380] ;  /* 0x0000e000ff127b82 */ /* 0x000e220000000a00 */
[----:B------:R-:W-:Y:S01]  /*0830*/  ISETP.NE.AND P2, PT, R5, 0x1, PT ;  /* 0x000000010500780c */ /* 0x000fe20003f45270 */
[----:B------:R-:W-:-:S06]  /*0840*/  IMAD R26, R8, R15, RZ ;  /* 0x0000000f081a7224 */ /* 0x000fcc00078e02ff */
[----:B------:R-:W1:Y:S06]  /*0850*/  LDC.64 R20, c[0x0][0x388] ;  /* 0x0000e200ff147b82 */ /* 0x000e6c0000000a00 */
[----:B------:R-:W-:-:S04]  /*0860*/  @P2 IADD3 R13, P0, PT, R9, R16, RZ ;  /* 0x00000010090d2210 */ /* 0x000fc80007f1e0ff */
[----:B0-----:R-:W-:Y:S01]  /*0870*/  @P2 LEA R24, P3, R13, R18, 0x2 ;  /* 0x000000120d182211 */ /* 0x001fe200078610ff */
[----:B------:R-:W-:-:S05]  /*0880*/  @P2 IMAD.X R18, R11, 0x1, R12, P0 ;  /* 0x000000010b122824 */ /* 0x000fca00000e060c */
[----:B------:R-:W-:Y:S02]  /*0890*/  @P2 LEA.HI.X R25, R13, R19, R18, 0x2, P3 ;  /* 0x000000130d192211 */ /* 0x000fe400018f1412 */
[C---:B------:R-:W-:Y:S02]  /*08a0*/  @P2 IADD3 R13, P0, PT, R9.reuse, R26, RZ ;  /* 0x0000001a090d2210 */ /* 0x040fe40007f1e0ff */
[----:B------:R-:W-:Y:S02]  /*08b0*/  @P2 IADD3 R9, P4, PT, R9, 0x2, RZ ;  /* 0x0000000209092810 */ /* 0x000fe40007f9e0ff */
[----:B-1----:R-:W-:Y:S01]  /*08c0*/  @P2 LEA R28, P3, R13, R20, 0x2 ;  /* 0x000000140d1c2211 */ /* 0x002fe200078610ff */
[----:B------:R-:W-:Y:S01]  /*08d0*/  @P2 IMAD.X R18, R11, 0x1, R7, P0 ;  /* 0x000000010b122824 */ /* 0x000fe200000e0607 */
[----:B------:R-:W-:Y:S01]  /*08e0*/  LOP3.LUT P0, RZ, R14, 0x1, RZ, 0xc0, !PT ;  /* 0x000000010eff7812 */ /* 0x000fe2000780c0ff */
[----:B------:R-:W-:-:S03]  /*08f0*/  @P2 IMAD.X R11, RZ, RZ, R11, P4 ;  /* 0x000000ffff0b2224 */ /* 0x000fc600020e060b */
[----:B------:R-:W-:Y:S02]  /*0900*/  @P2 LEA.HI.X R29, R13, R21, R18, 0x2, P3 ;  /* 0x000000150d1d2211 */ /* 0x000fe400018f1412 */
[----:B------:R-:W0:Y:S07]  /*0910*/  LDC.64 R18, c[0x0][0x380] ;  /* 0x0000e000ff127b82 */ /* 0x000e2e0000000a00 */
[C---:B------:R-:W-:Y:S01]  /*0920*/  @P0 IADD3 R16, P3, PT, R9.reuse, R16, RZ ;  /* 0x0000001009100210 */ /* 0x040fe20007f7e0ff */
[----:B------:R-:W1:Y:S01]  /*0930*/  LDC.64 R20, c[0x0][0x388] ;  /* 0x0000e200ff147b82 */ /* 0x000e620000000a00 */
[----:B------:R-:W-:-:S02]  /*0940*/  @P0 IADD3 R26, P4, PT, R9, R26, RZ ;  /* 0x0000001a091a0210 */ /* 0x000fc40007f9e0ff */
[C---:B------:R-:W-:Y:S01]  /*0950*/  @P0 IADD3.X R12, PT, PT, R11.reuse, R12, RZ, P3, !PT ;  /* 0x0000000c0b0c0210 */ /* 0x040fe20001ffe4ff */
[----:B------:R-:W2:Y:S02]  /*0960*/  @P2 LDG.E R9, desc[UR6][R24.64] ;  /* 0x0000000618092981 */ /* 0x000ea4000c1e1900 */
[----:B------:R-:W-:Y:S02]  /*0970*/  @P0 IMAD.X R7, R11, 0x1, R7, P4 ;  /* 0x000000010b070824 */ /* 0x000fe400020e0607 */
[----:B------:R-:W2:Y:S01]  /*0980*/  @P2 LDG.E R11, desc[UR6][R28.64] ;  /* 0x000000061c0b2981 */ /* 0x000ea2000c1e1900 */
[----:B0-----:R-:W-:-:S04]  /*0990*/  @P0 LEA R18, P3, R16, R18, 0x2 ;  /* 0x0000001210120211 */ /* 0x001fc800078610ff */
[----:B------:R-:W-:Y:S02]  /*09a0*/  @P0 LEA.HI.X R19, R16, R19, R12, 0x2, P3 ;  /* 0x0000001310130211 */ /* 0x000fe400018f140c */
[----:B------:R-:W3:Y:S01]  /*09b0*/  @P2 LDG.E R12, desc[UR6][R24.64+0x4] ;  /* 0x00000406180c2981 */ /* 0x000ee2000c1e1900 */
[----:B-1----:R-:W-:-:S03]  /*09c0*/  @P0 LEA R20, P3, R26, R20, 0x2 ;  /* 0x000000141a140211 */ /* 0x002fc600078610ff */
[----:B------:R-:W4:Y:S01]  /*09d0*/  @P0 LDG.E R19, desc[UR6][R18.64] ;  /* 0x0000000612130981 */ /* 0x000f22000c1e1900 */
[----:B------:R-:W-:-:S03]  /*09e0*/  @P0 LEA.HI.X R21, R26, R21, R7, 0x2, P3 ;  /* 0x000000151a150211 */ /* 0x000fc600018f1407 */
[----:B------:R-:W3:Y:S04]  /*09f0*/  @P2 LDG.E R7, desc[UR6][R28.64+0x4] ;  /* 0x000004061c072981 */ /* 0x000ee8000c1e1900 */
[----:B------:R-:W4:Y:S01]  /*0a00*/  @P0 LDG.E R20, desc[UR6][R20.64] ;  /* 0x0000000614140981 */ /* 0x000f22000c1e1900 */
[----:B--2---:R-:W-:-:S04]  /*0a10*/  @P2 FFMA R9, R9, R11, R2 ;  /* 0x0000000b09092223 */ /* 0x004fc80000000002 */
[----:B---3--:R-:W-:-:S04]  /*0a20*/  @P2 FFMA R2, R12, R7, R9 ;  /* 0x000000070c022223 */ /* 0x008fc80000000009 */
[----:B----4-:R-:W-:-:S07]  /*0a30*/  @P0 FFMA R2, R19, R20, R2 ;  /* 0x0000001413020223 */ /* 0x010fce0000000002 */
.L_x_3:
[----:B------:R-:W-:-:S04]  /*0a40*/  IADD3 R8, P2, PT, R8, 0x1, RZ ;  /* 0x0000000108087810 */ /* 0x000fc80007f5e0ff */
[----:B------:R-:W-:Y:S01]  /*0a50*/  ISETP.NE.U32.AND P0, PT, R8, R15, PT ;  /* 0x0000000f0800720c */ /* 0x000fe20003f05070 */
[----:B------:R-:W-:-:S05]  /*0a60*/  IMAD.X R10, RZ, RZ, R10, P2 ;  /* 0x000000ffff0a7224 */ /* 0x000fca00010e060a */
[----:B------:R-:W-:-:S13]  /*0a70*/  ISETP.NE.AND.EX P0, PT, R10, UR5, PT, P0 ;  /* 0x000000050a007c0c */ /* 0x000fda000bf05300 */
[----:B------:R-:W-:Y:S05]  /*0a80*/  @P0 BRA `(.L_x_5) ;  /* 0xfffffff400e80947 */ /* 0x000fea000383ffff */
.L_x_0:
[----:B------:R-:W0:Y:S01]  /*0a90*/  LDC.64 R4, c[0x0][0x390] ;  /* 0x0000e400ff047b82 */ /* 0x000e220000000a00 */
[----:B------:R-:W1:Y:S02]  /*0aa0*/  LDCU UR4, c[0x0][0x3ac] ;  /* 0x00007580ff0477ac */ /* 0x000e640008000800 */
[----:B-1----:R-:W-:-:S04]  /*0ab0*/  IMAD R3, R3, UR4, R0 ;  /* 0x0000000403037c24 */ /* 0x002fc8000f8e0200 */
[----:B0-----:R-:W-:-:S05]  /*0ac0*/  IMAD.WIDE R4, R3, 0x4, R4 ;  /* 0x0000000403047825 */ /* 0x001fca00078e0204 */
[----:B------:R-:W-:Y:S01]  /*0ad0*/  STG.E desc[UR6][R4.64], R2 ;  /* 0x0000000204007986 */ /* 0x000fe2000c101906 */
[----:B------:R-:W-:Y:S05]  /*0ae0*/  EXIT ;  /* 0x000000000000794d */ /* 0x000fea0003800000 */
.L_x_6:
[----:B------:R-:W-:-:S00]  /*0af0*/  BRA `(.L_x_6) ;  /* 0xfffffffc00fc7947 */ /* 0x000fc0000383ffff */
[----:B------:R-:W-:-:S00]  /*0b00*/  NOP ;  /* 0x0000000000007918 */ /* 0x000fc00000000000 */
[----:B------:R-:W-:-:S00]  /*0b10*/  NOP ;  /* 0x0000000000007918 */ /* 0x000fc00000000000 */
[----:B------:R-:W-:-:S00]  /*0b20*/  NOP ;  /* 0x0000000000007918 */ /* 0x000fc00000000000 */
[----:B------:R-:W-:-:S00]  /*0b30*/  NOP ;  /* 0x0000000000007918 */ /* 0x000fc00000000000 */
[----:B------:R-:W-:-:S00]  /*0b40*/  NOP ;  /* 0x0000000000007918 */ /* 0x000fc00000000000 */
[----:B------:R-:W-:-:S00]  /*0b50*/  NOP ;  /* 0x0000000000007918 */ /* 0x000fc00000000000 */
[----:B------:R-:W-:-:S00]  /*0b60*/  NOP ;  /* 0x0000000000007918 */ /* 0x000fc00000000000 */
[----:B------:R-:W-:-:S00]  /*0b70*/  NOP ;  /* 0x0000000000007918 */ /* 0x000fc00000000000 */
.L_x_7:


//--------------------- .nv.shared.reserved.0     --------------------------
	.section	.nv.shared.reserved.0,"aw",@nobits
	.weak		__nv_reservedSMEM_offset_0_alias
	.size		__nv_reservedSMEM_offset_0_alias, 0, 64
	.other		__nv_reservedSMEM_offset_0_alias,@"STO_CUDA_RESERVED_SHARED STV_DEFAULT"
__nv_reservedSMEM_offset_0_alias:
	.zero		0
	.zero		64


//--------------------- .nv.constant0._Z11ConvolutionPfS_S_iiiiii --------------------------
	.section	.nv.constant0._Z11ConvolutionPfS_S_iiiiii,"a",@progbits
	.sectionflags	@""
	.align	4
.nv.constant0._Z11ConvolutionPfS_S_iiiiii:
	.zero		944


//--------------------- SYMBOLS --------------------------

	.type		.nv.reservedSmem.offset0,@object
	.size		.nv.reservedSmem.offset0,0x4
